//
// Generated by NVIDIA NVVM Compiler
//
// Compiler Build ID: CL-36424714
// Cuda compilation tools, release 13.0, V13.0.88
// Based on NVVM 20.0.0
//

.version 9.0
.target sm_100
.address_size 64

	// .globl	_Z16transpose_kernelPiS_ii
// _ZZ16transpose_kernelPiS_iiE4tile has been demoted

.visible .entry _Z16transpose_kernelPiS_ii(
	.param .u64 .ptr .align 1 _Z16transpose_kernelPiS_ii_param_0,
	.param .u64 .ptr .align 1 _Z16transpose_kernelPiS_ii_param_1,
	.param .u32 _Z16transpose_kernelPiS_ii_param_2,
	.param .u32 _Z16transpose_kernelPiS_ii_param_3
)
{
	.reg .pred 	%p<7>;
	.reg .b32 	%r<31>;
	.reg .b64 	%rd<9>;
	// demoted variable
	.shared .align 4 .b8 _ZZ16transpose_kernelPiS_iiE4tile[4224];
	ld.param.u64 	%rd1, [_Z16transpose_kernelPiS_ii_param_0];
	ld.param.u64 	%rd2, [_Z16transpose_kernelPiS_ii_param_1];
	ld.param.u32 	%r9, [_Z16transpose_kernelPiS_ii_param_2];
	ld.param.u32 	%r10, [_Z16transpose_kernelPiS_ii_param_3];
	mov.u32 	%r11, %ctaid.y;
	shl.b32 	%r1, %r11, 5;
	mov.u32 	%r2, %tid.y;
	add.s32 	%r3, %r1, %r2;
	mov.u32 	%r12, %ctaid.x;
	shl.b32 	%r4, %r12, 5;
	mov.u32 	%r5, %tid.x;
	add.s32 	%r6, %r4, %r5;
	setp.ge.s32 	%p1, %r3, %r9;
	setp.ge.s32 	%p2, %r6, %r10;
	or.pred  	%p3, %p1, %p2;
	@%p3 bra 	$L__BB0_2;
	cvta.to.global.u64 	%rd3, %rd1;
	mad.lo.s32 	%r18, %r10, %r3, %r6;
	mul.wide.s32 	%rd4, %r18, 4;
	add.s64 	%rd5, %rd3, %rd4;
	ld.global.u32 	%r19, [%rd5];
	mov.u32 	%r20, _ZZ16transpose_kernelPiS_iiE4tile;
	mad.lo.s32 	%r21, %r2, 132, %r20;
	shl.b32 	%r22, %r5, 2;
	add.s32 	%r23, %r21, %r22;
	st.shared.u32 	[%r23], %r19;
	bra.uni 	$L__BB0_3;
$L__BB0_2:
	mov.u32 	%r13, _ZZ16transpose_kernelPiS_iiE4tile;
	mad.lo.s32 	%r14, %r2, 132, %r13;
	shl.b32 	%r15, %r5, 2;
	add.s32 	%r16, %r14, %r15;
	mov.b32 	%r17, 0;
	st.shared.u32 	[%r16], %r17;
$L__BB0_3:
	bar.sync 	0;
	add.s32 	%r7, %r4, %r2;
	add.s32 	%r24, %r1, %r5;
	setp.ge.s32 	%p4, %r7, %r10;
	setp.ge.s32 	%p5, %r24, %r9;
	or.pred  	%p6, %p4, %p5;
	@%p6 bra 	$L__BB0_5;
	mov.u32 	%r25, _ZZ16transpose_kernelPiS_iiE4tile;
	mad.lo.s32 	%r26, %r5, 132, %r25;
	shl.b32 	%r27, %r2, 2;
	add.s32 	%r28, %r26, %r27;
	ld.shared.u32 	%r29, [%r28];
	mad.lo.s32 	%r30, %r9, %r7, %r24;
	cvta.to.global.u64 	%rd6, %rd2;
	mul.wide.s32 	%rd7, %r30, 4;
	add.s64 	%rd8, %rd6, %rd7;
	st.global.u32 	[%rd8], %r29;
$L__BB0_5:
	ret;

}


// ===== COMPILED SASS (sm_100) =====

	.target	sm_100

	.elftype	@"ET_EXEC"


//--------------------- .note.nv.tkinfo           --------------------------
	.section	.note.nv.tkinfo,"",@"SHT_NOTE"
	.sectionflags	@"SHF_NOTE_NV_TKINFO"
	.tkinfo
        /*0018*/ 	.word	0x00000002
        /*0030*/ 	.string	""
        /*0030*/ 	.string	"ptxas"
        /*0030*/ 	.string	"Cuda compilation tools, release 13.0, V13.0.88"
        /*0030*/ 	.string	"Build cuda_13.0.r13.0/compiler.36424714_0"
        /*0030*/ 	.string	"-arch sm_100 -m 64 "



//--------------------- .note.nv.cuinfo           --------------------------
	.section	.note.nv.cuinfo,"",@"SHT_NOTE"
	.sectionflags	@"SHF_NOTE_NV_CUINFO"
        /*0018*/ 	.short	0x0002
        /*001a*/ 	.short	0x0064
        /*001c*/ 	.short	0x0082
	.zero		2


//--------------------- .nv.info                  --------------------------
	.section	.nv.info,"",@"SHT_CUDA_INFO"
	.align	4


	//----- nvinfo : EIATTR_REGCOUNT
	.align		4
        /*0000*/ 	.byte	0x04, 0x2f
        /*0002*/ 	.short	(.L_1 - .L_0)
	.align		4
.L_0:
        /*0004*/ 	.word	index@(_Z16transpose_kernelPiS_ii)
        /*0008*/ 	.word	0x0000000c


	//----- nvinfo : EIATTR_FRAME_SIZE
	.align		4
.L_1:
        /*000c*/ 	.byte	0x04, 0x11
        /*000e*/ 	.short	(.L_3 - .L_2)
	.align		4
.L_2:
        /*0010*/ 	.word	index@(_Z16transpose_kernelPiS_ii)
        /*0014*/ 	.word	0x00000000


	//----- nvinfo : EIATTR_MIN_STACK_SIZE
	.align		4
.L_3:
        /*0018*/ 	.byte	0x04, 0x12
        /*001a*/ 	.short	(.L_5 - .L_4)
	.align		4
.L_4:
        /*001c*/ 	.word	index@(_Z16transpose_kernelPiS_ii)
        /*0020*/ 	.word	0x00000000
.L_5:


//--------------------- .nv.compat                --------------------------
	.section	.nv.compat,"",@"SHT_CUDA_COMPAT_INFO"
	.align	4
        /*0000*/ 	.byte	0x02, 0x09, 0x00, 0x00, 0x02, 0x02, 0x01, 0x00, 0x02, 0x05, 0x05, 0x00, 0x03, 0x07, 0x01, 0x01
        /*0010*/ 	.byte	0x02, 0x03, 0x00, 0x00, 0x02, 0x06, 0x01, 0x00, 0x04, 0x0b, 0x08, 0x00, 0x09, 0x00, 0x00, 0x00
        /*0020*/ 	.byte	0x00, 0x00, 0x00, 0x00


//--------------------- .nv.info._Z16transpose_kernelPiS_ii --------------------------
	.section	.nv.info._Z16transpose_kernelPiS_ii,"",@"SHT_CUDA_INFO"
	.sectionflags	@""
	.align	4


	//----- nvinfo : EIATTR_CUDA_API_VERSION
	.align		4
        /*0000*/ 	.byte	0x04, 0x37
        /*0002*/ 	.short	(.L_7 - .L_6)
.L_6:
        /*0004*/ 	.word	0x00000082


	//----- nvinfo : EIATTR_KPARAM_INFO
	.align		4
.L_7:
        /*0008*/ 	.byte	0x04, 0x17
        /*000a*/ 	.short	(.L_9 - .L_8)
.L_8:
        /*000c*/ 	.word	0x00000000
        /*0010*/ 	.short	0x0003
        /*0012*/ 	.short	0x0014
        /*0014*/ 	.byte	0x00, 0xf0, 0x11, 0x00


	//----- nvinfo : EIATTR_KPARAM_INFO
	.align		4
.L_9:
        /*0018*/ 	.byte	0x04, 0x17
        /*001a*/ 	.short	(.L_11 - .L_10)
.L_10:
        /*001c*/ 	.word	0x00000000
        /*0020*/ 	.short	0x0002
        /*0022*/ 	.short	0x0010
        /*0024*/ 	.byte	0x00, 0xf0, 0x11, 0x00


	//----- nvinfo : EIATTR_KPARAM_INFO
	.align		4
.L_11:
        /*0028*/ 	.byte	0x04, 0x17
        /*002a*/ 	.short	(.L_13 - .L_12)
.L_12:
        /*002c*/ 	.word	0x00000000
        /*0030*/ 	.short	0x0001
        /*0032*/ 	.short	0x0008
        /*0034*/ 	.byte	0x00, 0xf5, 0x21, 0x00


	//----- nvinfo : EIATTR_KPARAM_INFO
	.align		4
.L_13:
        /*0038*/ 	.byte	0x04, 0x17
        /*003a*/ 	.short	(.L_15 - .L_14)
.L_14:
        /*003c*/ 	.word	0x00000000
        /*0040*/ 	.short	0x0000
        /*0042*/ 	.short	0x0000
        /*0044*/ 	.byte	0x00, 0xf5, 0x21, 0x00


	//----- nvinfo : EIATTR_SPARSE_MMA_MASK
	.align		4
.L_15:
        /*0048*/ 	.byte	0x03, 0x50
        /*004a*/ 	.short	0x0000


	//----- nvinfo : EIATTR_MAXREG_COUNT
	.align		4
        /*004c*/ 	.byte	0x03, 0x1b
        /*004e*/ 	.short	0x00ff


	//----- nvinfo : EIATTR_NUM_BARRIERS
	.align		4
        /*0050*/ 	.byte	0x02, 0x4c
        /*0052*/ 	.byte	0x01
	.zero		1


	//----- nvinfo : EIATTR_MERCURY_ISA_VERSION
	.align		4
        /*0054*/ 	.byte	0x03, 0x5f
        /*0056*/ 	.short	0x0101


	//----- nvinfo : EIATTR_VRC_CTA_INIT_COUNT
	.align		4
        /*0058*/ 	.byte	0x02, 0x4a
	.zero		1
	.zero		1


	//----- nvinfo : EIATTR_EXIT_INSTR_OFFSETS
	.align		4
        /*005c*/ 	.byte	0x04, 0x1c
        /*005e*/ 	.short	(.L_17 - .L_16)


	//   ....[0]....
.L_16:
        /*0060*/ 	.word	0x000001f0


	//   ....[1]....
        /*0064*/ 	.word	0x00000270


	//----- nvinfo : EIATTR_CBANK_PARAM_SIZE
	.align		4
.L_17:
        /*0068*/ 	.byte	0x03, 0x19
        /*006a*/ 	.short	0x0018


	//----- nvinfo : EIATTR_PARAM_CBANK
	.align		4
        /*006c*/ 	.byte	0x04, 0x0a
        /*006e*/ 	.short	(.L_19 - .L_18)
	.align		4
.L_18:
        /*0070*/ 	.word	index@(.nv.constant0._Z16transpose_kernelPiS_ii)
        /*0074*/ 	.short	0x0380
        /*0076*/ 	.short	0x0018


	//----- nvinfo : EIATTR_SW_WAR
	.align		4
.L_19:
        /*0078*/ 	.byte	0x04, 0x36
        /*007a*/ 	.short	(.L_21 - .L_20)
.L_20:
        /*007c*/ 	.word	0x00000008
.L_21:


//--------------------- .nv.callgraph             --------------------------
	.section	.nv.callgraph,"",@"SHT_CUDA_CALLGRAPH"
	.align	4
	.sectionentsize	8
	.align		4
        /*0000*/ 	.word	0x00000000
	.align		4
        /*0004*/ 	.word	0xffffffff
	.align		4
        /*0008*/ 	.word	0x00000000
	.align		4
        /*000c*/ 	.word	0xfffffffe
	.align		4
        /*0010*/ 	.word	0x00000000
	.align		4
        /*0014*/ 	.word	0xfffffffd
	.align		4
        /*0018*/ 	.word	0x00000000
	.align		4
        /*001c*/ 	.word	0xfffffffc


//--------------------- .text._Z16transpose_kernelPiS_ii --------------------------
	.section	.text._Z16transpose_kernelPiS_ii,"ax",@progbits
	.align	128
        .global         _Z16transpose_kernelPiS_ii
        .type           _Z16transpose_kernelPiS_ii,@function
        .size           _Z16transpose_kernelPiS_ii,(.L_x_1 - _Z16transpose_kernelPiS_ii)
        .other          _Z16transpose_kernelPiS_ii,@"STO_CUDA_ENTRY STV_DEFAULT"
_Z16transpose_kernelPiS_ii:
.text._Z16transpose_kernelPiS_ii:
[----:B------:R-:W-:Y:S01]  /*0000*/  LDC R1, c[0x0][0x37c] ;  /* 0x0000df00ff017b82 */ /* 0x000fe20000000800 */
[----:B------:R-:W0:Y:S01]  /*0010*/  S2R R9, SR_TID.X ;  /* 0x0000000000097919 */ /* 0x000e220000002100 */
[----:B------:R-:W1:Y:S01]  /*0020*/  LDCU.64 UR8, c[0x0][0x390] ;  /* 0x00007200ff0877ac */ /* 0x000e620008000a00 */
[----:B------:R-:W0:Y:S01]  /*0030*/  S2R R8, SR_CTAID.X ;  /* 0x0000000000087919 */ /* 0x000e220000002500 */
[----:B------:R-:W2:Y:S01]  /*0040*/  LDCU.64 UR6, c[0x0][0x358] ;  /* 0x00006b00ff0677ac */ /* 0x000ea20008000a00 */
[----:B------:R-:W3:Y:S01]  /*0050*/  S2R R6, SR_CTAID.Y ;  /* 0x0000000000067919 */ /* 0x000ee20000002600 */
[----:B------:R-:W3:Y:S01]  /*0060*/  S2R R7, SR_TID.Y ;  /* 0x0000000000077919 */ /* 0x000ee20000002200 */
[----:B0-----:R-:W-:-:S04]  /*0070*/  LEA R5, R8, R9, 0x5 ;  /* 0x0000000908057211 */ /* 0x001fc800078e28ff */
[----:B-1----:R-:W-:Y:S02]  /*0080*/  ISETP.GE.AND P0, PT, R5, UR9, PT ;  /* 0x0000000905007c0c */ /* 0x002fe4000bf06270 */
[----:B---3--:R-:W-:-:S04]  /*0090*/  LEA R0, R6, R7, 0x5 ;  /* 0x0000000706007211 */ /* 0x008fc800078e28ff */
[----:B------:R-:W-:-:S13]  /*00a0*/  ISETP.GE.OR P0, PT, R0, UR8, P0 ;  /* 0x0000000800007c0c */ /* 0x000fda0008706670 */
[----:B------:R-:W0:Y:S01]  /*00b0*/  @!P0 LDC.64 R2, c[0x0][0x380] ;  /* 0x0000e000ff028b82 */ /* 0x000e220000000a00 */
[----:B------:R-:W-:-:S04]  /*00c0*/  @!P0 IMAD R5, R0, UR9, R5 ;  /* 0x0000000900058c24 */ /* 0x000fc8000f8e0205 */
[----:B0-----:R-:W-:-:S06]  /*00d0*/  @!P0 IMAD.WIDE R2, R5, 0x4, R2 ;  /* 0x0000000405028825 */ /* 0x001fcc00078e0202 */
[----:B--2---:R0:W2:Y:S01]  /*00e0*/  @!P0 LDG.E R2, desc[UR6][R2.64] ;  /* 0x0000000602028981 */ /* 0x0040a2000c1e1900 */
[----:B------:R-:W1:Y:S01]  /*00f0*/  S2UR UR5, SR_CgaCtaId ;  /* 0x00000000000579c3 */ /* 0x000e620000008800 */
[----:B------:R-:W-:Y:S01]  /*0100*/  UMOV UR4, 0x400 ;  /* 0x0000040000047882 */ /* 0x000fe20000000000 */
[----:B------:R-:W-:Y:S02]  /*0110*/  LEA R5, R8, R7, 0x5 ;  /* 0x0000000708057211 */ /* 0x000fe400078e28ff */
[----:B------:R-:W-:-:S04]  /*0120*/  LEA R6, R6, R9, 0x5 ;  /* 0x0000000906067211 */ /* 0x000fc800078e28ff */
[----:B------:R-:W-:-:S04]  /*0130*/  ISETP.GE.AND P1, PT, R6, UR8, PT ;  /* 0x0000000806007c0c */ /* 0x000fc8000bf26270 */
[----:B------:R-:W-:Y:S01]  /*0140*/  ISETP.GE.OR P1, PT, R5, UR9, P1 ;  /* 0x0000000905007c0c */ /* 0x000fe20008f26670 */
[----:B-1----:R-:W-:-:S06]  /*0150*/  ULEA UR4, UR5, UR4, 0x18 ;  /* 0x0000000405047291 */ /* 0x002fcc000f8ec0ff */
[----:B------:R-:W-:-:S04]  /*0160*/  @!P0 IMAD.U32 R0, RZ, RZ, UR4 ;  /* 0x00000004ff008e24 */ /* 0x000fc8000f8e00ff */
[----:B------:R-:W-:Y:S02]  /*0170*/  @!P0 IMAD R4, R7, 0x84, R0 ;  /* 0x0000008407048824 */ /* 0x000fe400078e0200 */
[----:B------:R-:W-:Y:S02]  /*0180*/  @P0 IMAD.U32 R0, RZ, RZ, UR4 ;  /* 0x00000004ff000e24 */ /* 0x000fe4000f8e00ff */
[----:B0-----:R-:W-:Y:S02]  /*0190*/  @!P0 IMAD R3, R9, 0x4, R4 ;  /* 0x0000000409038824 */ /* 0x001fe400078e0204 */
[----:B------:R-:W-:-:S05]  /*01a0*/  @P0 IMAD R8, R7, 0x84, R0 ;  /* 0x0000008407080824 */ /* 0x000fca00078e0200 */
[----:B------:R-:W-:Y:S01]  /*01b0*/  @P0 LEA R8, R9, R8, 0x2 ;  /* 0x0000000809080211 */ /* 0x000fe200078e10ff */
[----:B--2---:R0:W-:Y:S04]  /*01c0*/  @!P0 STS [R3], R2 ;  /* 0x0000000203008388 */ /* 0x0041e80000000800 */
[----:B------:R0:W-:Y:S01]  /*01d0*/  @P0 STS [R8], RZ ;  /* 0x000000ff08000388 */ /* 0x0001e20000000800 */
[----:B------:R-:W-:Y:S06]  /*01e0*/  BAR.SYNC.DEFER_BLOCKING 0x0 ;  /* 0x0000000000007b1d */ /* 0x000fec0000010000 */
[----:B------:R-:W-:Y:S05]  /*01f0*/  @P1 EXIT ;  /* 0x000000000000194d */ /* 0x000fea0003800000 */
[----:B------:R-:W-:Y:S01]  /*0200*/  IMAD R0, R9, 0x84, R0 ;  /* 0x0000008409007824 */ /* 0x000fe200078e0200 */
[----:B0-----:R-:W0:Y:S01]  /*0210*/  LDC.64 R2, c[0x0][0x388] ;  /* 0x0000e200ff027b82 */ /* 0x001e220000000a00 */
[----:B------:R-:W-:-:S03]  /*0220*/  IMAD R5, R5, UR8, R6 ;  /* 0x0000000805057c24 */ /* 0x000fc6000f8e0206 */
[----:B------:R-:W-:-:S05]  /*0230*/  LEA R0, R7, R0, 0x2 ;  /* 0x0000000007007211 */ /* 0x000fca00078e10ff */
[----:B------:R-:W1:Y:S01]  /*0240*/  LDS R7, [R0] ;  /* 0x0000000000077984 */ /* 0x000e620000000800 */
[----:B0-----:R-:W-:-:S05]  /*0250*/  IMAD.WIDE R2, R5, 0x4, R2 ;  /* 0x0000000405027825 */ /* 0x001fca00078e0202 */
[----:B-1----:R-:W-:Y:S01]  /*0260*/  STG.E desc[UR6][R2.64], R7 ;  /* 0x0000000702007986 */ /* 0x002fe2000c101906 */
[----:B------:R-:W-:Y:S05]  /*0270*/  EXIT ;  /* 0x000000000000794d */ /* 0x000fea0003800000 */
.L_x_0:
[----:B------:R-:W-:-:S00]  /*0280*/  BRA `(.L_x_0) ;  /* 0xfffffffc00fc7947 */ /* 0x000fc0000383ffff */
[----:B------:R-:W-:-:S00]  /*0290*/  NOP ;  /* 0x0000000000007918 */ /* 0x000fc00000000000 */
        /* <DEDUP_REMOVED lines=14> */
.L_x_1:


//--------------------- .nv.shared._Z16transpose_kernelPiS_ii --------------------------
	.section	.nv.shared._Z16transpose_kernelPiS_ii,"aw",@nobits
	.sectionflags	@""
	.align	4
.nv.shared._Z16transpose_kernelPiS_ii:
	.zero		5248


//--------------------- .nv.shared.reserved.0     --------------------------
	.section	.nv.shared.reserved.0,"aw",@nobits
	.weak		__nv_reservedSMEM_offset_0_alias
	.size		__nv_reservedSMEM_offset_0_alias, 0, 64
	.other		__nv_reservedSMEM_offset_0_alias,@"STO_CUDA_RESERVED_SHARED STV_DEFAULT"
__nv_reservedSMEM_offset_0_alias:
	.zero		0
	.zero		64


//--------------------- .nv.constant0._Z16transpose_kernelPiS_ii --------------------------
	.section	.nv.constant0._Z16transpose_kernelPiS_ii,"a",@progbits
	.sectionflags	@""
	.align	4
.nv.constant0._Z16transpose_kernelPiS_ii:
	.zero		920


//--------------------- SYMBOLS --------------------------

	.type		.nv.reservedSmem.offset0,@object
	.size		.nv.reservedSmem.offset0,0x4
	.type		.nv.reservedSmem.cap,@object
	.size		.nv.reservedSmem.cap,0x4
